//
// Generated by NVIDIA NVVM Compiler
//
// Compiler Build ID: CL-36424714
// Cuda compilation tools, release 13.0, V13.0.88
// Based on NVVM 20.0.0
//

.version 9.0
.target sm_100
.address_size 64

	// .globl	_Z10convKernelPfS_ii
.const .align 4 .b8 cuMASK[444];

.visible .entry _Z10convKernelPfS_ii(
	.param .u64 .ptr .align 1 _Z10convKernelPfS_ii_param_0,
	.param .u64 .ptr .align 1 _Z10convKernelPfS_ii_param_1,
	.param .u32 _Z10convKernelPfS_ii_param_2,
	.param .u32 _Z10convKernelPfS_ii_param_3
)
{
	.reg .pred 	%p<56>;
	.reg .b32 	%r<41>;
	.reg .b32 	%f<96>;
	.reg .b64 	%rd<49>;

	ld.param.u64 	%rd6, [_Z10convKernelPfS_ii_param_0];
	ld.param.u64 	%rd5, [_Z10convKernelPfS_ii_param_1];
	ld.param.u32 	%r28, [_Z10convKernelPfS_ii_param_2];
	ld.param.u32 	%r29, [_Z10convKernelPfS_ii_param_3];
	cvta.to.global.u64 	%rd1, %rd6;
	mov.u32 	%r30, %ntid.x;
	mov.u32 	%r31, %ctaid.x;
	mov.u32 	%r32, %tid.x;
	mad.lo.s32 	%r1, %r30, %r31, %r32;
	setp.ge.s32 	%p1, %r1, %r28;
	@%p1 bra 	$L__BB0_43;
	setp.lt.s32 	%p2, %r29, 1;
	mov.f32 	%f75, 0f00000000;
	@%p2 bra 	$L__BB0_42;
	shr.u32 	%r34, %r29, 1;
	sub.s32 	%r2, %r1, %r34;
	and.b32  	%r3, %r29, 7;
	setp.lt.u32 	%p3, %r29, 8;
	mov.f32 	%f75, 0f00000000;
	mov.b32 	%r39, 0;
	@%p3 bra 	$L__BB0_21;
	and.b32  	%r39, %r29, 2147483640;
	mov.f32 	%f75, 0f00000000;
	mov.b32 	%r37, 0;
	mov.u64 	%rd8, cuMASK;
$L__BB0_4:
	.pragma "nounroll";
	add.s32 	%r6, %r2, %r37;
	setp.lt.s32 	%p4, %r6, 0;
	setp.ge.s32 	%p5, %r6, %r28;
	mul.wide.u32 	%rd7, %r37, 4;
	add.s64 	%rd2, %rd8, %rd7;
	or.pred  	%p6, %p4, %p5;
	@%p6 bra 	$L__BB0_6;
	ld.const.f32 	%f42, [%rd2];
	mul.wide.u32 	%rd9, %r6, 4;
	add.s64 	%rd10, %rd1, %rd9;
	ld.global.f32 	%f43, [%rd10];
	fma.rn.f32 	%f75, %f42, %f43, %f75;
$L__BB0_6:
	add.s32 	%r7, %r6, 1;
	setp.lt.s32 	%p7, %r7, 0;
	setp.ge.s32 	%p8, %r7, %r28;
	or.pred  	%p9, %p7, %p8;
	@%p9 bra 	$L__BB0_8;
	ld.const.f32 	%f44, [%rd2+4];
	mul.wide.u32 	%rd11, %r7, 4;
	add.s64 	%rd12, %rd1, %rd11;
	ld.global.f32 	%f45, [%rd12];
	fma.rn.f32 	%f75, %f44, %f45, %f75;
$L__BB0_8:
	add.s32 	%r8, %r6, 2;
	setp.lt.s32 	%p10, %r8, 0;
	setp.ge.s32 	%p11, %r8, %r28;
	or.pred  	%p12, %p10, %p11;
	@%p12 bra 	$L__BB0_10;
	ld.const.f32 	%f46, [%rd2+8];
	mul.wide.u32 	%rd13, %r8, 4;
	add.s64 	%rd14, %rd1, %rd13;
	ld.global.f32 	%f47, [%rd14];
	fma.rn.f32 	%f75, %f46, %f47, %f75;
$L__BB0_10:
	add.s32 	%r9, %r6, 3;
	setp.lt.s32 	%p13, %r9, 0;
	setp.ge.s32 	%p14, %r9, %r28;
	or.pred  	%p15, %p13, %p14;
	@%p15 bra 	$L__BB0_12;
	ld.const.f32 	%f48, [%rd2+12];
	mul.wide.u32 	%rd15, %r9, 4;
	add.s64 	%rd16, %rd1, %rd15;
	ld.global.f32 	%f49, [%rd16];
	fma.rn.f32 	%f75, %f48, %f49, %f75;
$L__BB0_12:
	add.s32 	%r10, %r6, 4;
	setp.lt.s32 	%p16, %r10, 0;
	setp.ge.s32 	%p17, %r10, %r28;
	or.pred  	%p18, %p16, %p17;
	@%p18 bra 	$L__BB0_14;
	ld.const.f32 	%f50, [%rd2+16];
	mul.wide.u32 	%rd17, %r10, 4;
	add.s64 	%rd18, %rd1, %rd17;
	ld.global.f32 	%f51, [%rd18];
	fma.rn.f32 	%f75, %f50, %f51, %f75;
$L__BB0_14:
	add.s32 	%r11, %r6, 5;
	setp.lt.s32 	%p19, %r11, 0;
	setp.ge.s32 	%p20, %r11, %r28;
	or.pred  	%p21, %p19, %p20;
	@%p21 bra 	$L__BB0_16;
	ld.const.f32 	%f52, [%rd2+20];
	mul.wide.u32 	%rd19, %r11, 4;
	add.s64 	%rd20, %rd1, %rd19;
	ld.global.f32 	%f53, [%rd20];
	fma.rn.f32 	%f75, %f52, %f53, %f75;
$L__BB0_16:
	add.s32 	%r12, %r6, 6;
	setp.lt.s32 	%p22, %r12, 0;
	setp.ge.s32 	%p23, %r12, %r28;
	or.pred  	%p24, %p22, %p23;
	@%p24 bra 	$L__BB0_18;
	ld.const.f32 	%f54, [%rd2+24];
	mul.wide.u32 	%rd21, %r12, 4;
	add.s64 	%rd22, %rd1, %rd21;
	ld.global.f32 	%f55, [%rd22];
	fma.rn.f32 	%f75, %f54, %f55, %f75;
$L__BB0_18:
	add.s32 	%r13, %r6, 7;
	setp.lt.s32 	%p25, %r13, 0;
	setp.ge.s32 	%p26, %r13, %r28;
	or.pred  	%p27, %p25, %p26;
	@%p27 bra 	$L__BB0_20;
	ld.const.f32 	%f56, [%rd2+28];
	mul.wide.u32 	%rd23, %r13, 4;
	add.s64 	%rd24, %rd1, %rd23;
	ld.global.f32 	%f57, [%rd24];
	fma.rn.f32 	%f75, %f56, %f57, %f75;
$L__BB0_20:
	add.s32 	%r37, %r37, 8;
	setp.ne.s32 	%p28, %r37, %r39;
	@%p28 bra 	$L__BB0_4;
$L__BB0_21:
	setp.eq.s32 	%p29, %r3, 0;
	@%p29 bra 	$L__BB0_42;
	and.b32  	%r16, %r29, 3;
	setp.lt.u32 	%p30, %r3, 4;
	@%p30 bra 	$L__BB0_32;
	add.s32 	%r17, %r2, %r39;
	setp.lt.s32 	%p31, %r17, 0;
	setp.ge.s32 	%p32, %r17, %r28;
	mul.wide.u32 	%rd25, %r39, 4;
	mov.u64 	%rd26, cuMASK;
	add.s64 	%rd3, %rd26, %rd25;
	or.pred  	%p33, %p31, %p32;
	@%p33 bra 	$L__BB0_25;
	ld.const.f32 	%f59, [%rd3];
	mul.wide.u32 	%rd27, %r17, 4;
	add.s64 	%rd28, %rd1, %rd27;
	ld.global.f32 	%f60, [%rd28];
	fma.rn.f32 	%f75, %f59, %f60, %f75;
$L__BB0_25:
	add.s32 	%r18, %r17, 1;
	setp.lt.s32 	%p34, %r18, 0;
	setp.ge.s32 	%p35, %r18, %r28;
	or.pred  	%p36, %p34, %p35;
	@%p36 bra 	$L__BB0_27;
	ld.const.f32 	%f61, [%rd3+4];
	mul.wide.u32 	%rd29, %r18, 4;
	add.s64 	%rd30, %rd1, %rd29;
	ld.global.f32 	%f62, [%rd30];
	fma.rn.f32 	%f75, %f61, %f62, %f75;
$L__BB0_27:
	add.s32 	%r19, %r17, 2;
	setp.lt.s32 	%p37, %r19, 0;
	setp.ge.s32 	%p38, %r19, %r28;
	or.pred  	%p39, %p37, %p38;
	@%p39 bra 	$L__BB0_29;
	ld.const.f32 	%f63, [%rd3+8];
	mul.wide.u32 	%rd31, %r19, 4;
	add.s64 	%rd32, %rd1, %rd31;
	ld.global.f32 	%f64, [%rd32];
	fma.rn.f32 	%f75, %f63, %f64, %f75;
$L__BB0_29:
	add.s32 	%r20, %r17, 3;
	setp.lt.s32 	%p40, %r20, 0;
	setp.ge.s32 	%p41, %r20, %r28;
	or.pred  	%p42, %p40, %p41;
	@%p42 bra 	$L__BB0_31;
	ld.const.f32 	%f65, [%rd3+12];
	mul.wide.u32 	%rd33, %r20, 4;
	add.s64 	%rd34, %rd1, %rd33;
	ld.global.f32 	%f66, [%rd34];
	fma.rn.f32 	%f75, %f65, %f66, %f75;
$L__BB0_31:
	add.s32 	%r39, %r39, 4;
$L__BB0_32:
	setp.eq.s32 	%p43, %r16, 0;
	@%p43 bra 	$L__BB0_42;
	setp.eq.s32 	%p44, %r16, 1;
	@%p44 bra 	$L__BB0_39;
	add.s32 	%r23, %r2, %r39;
	setp.lt.s32 	%p45, %r23, 0;
	setp.ge.s32 	%p46, %r23, %r28;
	mul.wide.u32 	%rd35, %r39, 4;
	mov.u64 	%rd36, cuMASK;
	add.s64 	%rd4, %rd36, %rd35;
	or.pred  	%p47, %p45, %p46;
	@%p47 bra 	$L__BB0_36;
	ld.const.f32 	%f68, [%rd4];
	mul.wide.u32 	%rd37, %r23, 4;
	add.s64 	%rd38, %rd1, %rd37;
	ld.global.f32 	%f69, [%rd38];
	fma.rn.f32 	%f75, %f68, %f69, %f75;
$L__BB0_36:
	add.s32 	%r24, %r23, 1;
	setp.lt.s32 	%p48, %r24, 0;
	setp.ge.s32 	%p49, %r24, %r28;
	or.pred  	%p50, %p48, %p49;
	@%p50 bra 	$L__BB0_38;
	ld.const.f32 	%f70, [%rd4+4];
	mul.wide.u32 	%rd39, %r24, 4;
	add.s64 	%rd40, %rd1, %rd39;
	ld.global.f32 	%f71, [%rd40];
	fma.rn.f32 	%f75, %f70, %f71, %f75;
$L__BB0_38:
	add.s32 	%r39, %r39, 2;
$L__BB0_39:
	and.b32  	%r36, %r29, 1;
	setp.eq.b32 	%p51, %r36, 1;
	not.pred 	%p52, %p51;
	@%p52 bra 	$L__BB0_42;
	add.s32 	%r27, %r2, %r39;
	setp.lt.s32 	%p53, %r27, 0;
	setp.ge.s32 	%p54, %r27, %r28;
	or.pred  	%p55, %p53, %p54;
	@%p55 bra 	$L__BB0_42;
	mul.wide.u32 	%rd41, %r39, 4;
	mov.u64 	%rd42, cuMASK;
	add.s64 	%rd43, %rd42, %rd41;
	ld.const.f32 	%f72, [%rd43];
	mul.wide.u32 	%rd44, %r27, 4;
	add.s64 	%rd45, %rd1, %rd44;
	ld.global.f32 	%f73, [%rd45];
	fma.rn.f32 	%f75, %f72, %f73, %f75;
$L__BB0_42:
	cvta.to.global.u64 	%rd46, %rd5;
	mul.wide.s32 	%rd47, %r1, 4;
	add.s64 	%rd48, %rd46, %rd47;
	st.global.f32 	[%rd48], %f75;
$L__BB0_43:
	ret;

}


// ===== COMPILED SASS (sm_100) =====

	.target	sm_100

	.elftype	@"ET_EXEC"


//--------------------- .note.nv.tkinfo           --------------------------
	.section	.note.nv.tkinfo,"",@"SHT_NOTE"
	.sectionflags	@"SHF_NOTE_NV_TKINFO"
	.tkinfo
        /*0018*/ 	.word	0x00000002
        /*0030*/ 	.string	""
        /*0030*/ 	.string	"ptxas"
        /*0030*/ 	.string	"Cuda compilation tools, release 13.0, V13.0.88"
        /*0030*/ 	.string	"Build cuda_13.0.r13.0/compiler.36424714_0"
        /*0030*/ 	.string	"-arch sm_100 -m 64 "



//--------------------- .note.nv.cuinfo           --------------------------
	.section	.note.nv.cuinfo,"",@"SHT_NOTE"
	.sectionflags	@"SHF_NOTE_NV_CUINFO"
        /*0018*/ 	.short	0x0002
        /*001a*/ 	.short	0x0064
        /*001c*/ 	.short	0x0082
	.zero		2


//--------------------- .nv.info                  --------------------------
	.section	.nv.info,"",@"SHT_CUDA_INFO"
	.align	4


	//----- nvinfo : EIATTR_REGCOUNT
	.align		4
        /*0000*/ 	.byte	0x04, 0x2f
        /*0002*/ 	.short	(.L_2 - .L_1)
	.align		4
.L_1:
        /*0004*/ 	.word	index@(_Z10convKernelPfS_ii)
        /*0008*/ 	.word	0x00000020


	//----- nvinfo : EIATTR_FRAME_SIZE
	.align		4
.L_2:
        /*000c*/ 	.byte	0x04, 0x11
        /*000e*/ 	.short	(.L_4 - .L_3)
	.align		4
.L_3:
        /*0010*/ 	.word	index@(_Z10convKernelPfS_ii)
        /*0014*/ 	.word	0x00000000


	//----- nvinfo : EIATTR_MIN_STACK_SIZE
	.align		4
.L_4:
        /*0018*/ 	.byte	0x04, 0x12
        /*001a*/ 	.short	(.L_6 - .L_5)
	.align		4
.L_5:
        /*001c*/ 	.word	index@(_Z10convKernelPfS_ii)
        /*0020*/ 	.word	0x00000000
.L_6:


//--------------------- .nv.compat                --------------------------
	.section	.nv.compat,"",@"SHT_CUDA_COMPAT_INFO"
	.align	4
        /*0000*/ 	.byte	0x02, 0x09, 0x00, 0x00, 0x02, 0x02, 0x01, 0x00, 0x02, 0x05, 0x05, 0x00, 0x03, 0x07, 0x01, 0x01
        /*0010*/ 	.byte	0x02, 0x03, 0x00, 0x00, 0x02, 0x06, 0x01, 0x00, 0x04, 0x0b, 0x08, 0x00, 0x09, 0x00, 0x00, 0x00
        /*0020*/ 	.byte	0x00, 0x00, 0x00, 0x00


//--------------------- .nv.info._Z10convKernelPfS_ii --------------------------
	.section	.nv.info._Z10convKernelPfS_ii,"",@"SHT_CUDA_INFO"
	.sectionflags	@""
	.align	4


	//----- nvinfo : EIATTR_CUDA_API_VERSION
	.align		4
        /*0000*/ 	.byte	0x04, 0x37
        /*0002*/ 	.short	(.L_8 - .L_7)
.L_7:
        /*0004*/ 	.word	0x00000082


	//----- nvinfo : EIATTR_KPARAM_INFO
	.align		4
.L_8:
        /*0008*/ 	.byte	0x04, 0x17
        /*000a*/ 	.short	(.L_10 - .L_9)
.L_9:
        /*000c*/ 	.word	0x00000000
        /*0010*/ 	.short	0x0003
        /*0012*/ 	.short	0x0014
        /*0014*/ 	.byte	0x00, 0xf0, 0x11, 0x00


	//----- nvinfo : EIATTR_KPARAM_INFO
	.align		4
.L_10:
        /*0018*/ 	.byte	0x04, 0x17
        /*001a*/ 	.short	(.L_12 - .L_11)
.L_11:
        /*001c*/ 	.word	0x00000000
        /*0020*/ 	.short	0x0002
        /*0022*/ 	.short	0x0010
        /*0024*/ 	.byte	0x00, 0xf0, 0x11, 0x00


	//----- nvinfo : EIATTR_KPARAM_INFO
	.align		4
.L_12:
        /*0028*/ 	.byte	0x04, 0x17
        /*002a*/ 	.short	(.L_14 - .L_13)
.L_13:
        /*002c*/ 	.word	0x00000000
        /*0030*/ 	.short	0x0001
        /*0032*/ 	.short	0x0008
        /*0034*/ 	.byte	0x00, 0xf5, 0x21, 0x00


	//----- nvinfo : EIATTR_KPARAM_INFO
	.align		4
.L_14:
        /*0038*/ 	.byte	0x04, 0x17
        /*003a*/ 	.short	(.L_16 - .L_15)
.L_15:
        /*003c*/ 	.word	0x00000000
        /*0040*/ 	.short	0x0000
        /*0042*/ 	.short	0x0000
        /*0044*/ 	.byte	0x00, 0xf5, 0x21, 0x00


	//----- nvinfo : EIATTR_SPARSE_MMA_MASK
	.align		4
.L_16:
        /*0048*/ 	.byte	0x03, 0x50
        /*004a*/ 	.short	0x0000


	//----- nvinfo : EIATTR_MAXREG_COUNT
	.align		4
        /*004c*/ 	.byte	0x03, 0x1b
        /*004e*/ 	.short	0x00ff


	//----- nvinfo : EIATTR_MERCURY_ISA_VERSION
	.align		4
        /*0050*/ 	.byte	0x03, 0x5f
        /*0052*/ 	.short	0x0101


	//----- nvinfo : EIATTR_VRC_CTA_INIT_COUNT
	.align		4
        /*0054*/ 	.byte	0x02, 0x4a
	.zero		1
	.zero		1


	//----- nvinfo : EIATTR_EXIT_INSTR_OFFSETS
	.align		4
        /*0058*/ 	.byte	0x04, 0x1c
        /*005a*/ 	.short	(.L_18 - .L_17)


	//   ....[0]....
.L_17:
        /*005c*/ 	.word	0x00000070


	//   ....[1]....
        /*0060*/ 	.word	0x00000ad0


	//----- nvinfo : EIATTR_CRS_STACK_SIZE
	.align		4
.L_18:
        /*0064*/ 	.byte	0x04, 0x1e
        /*0066*/ 	.short	(.L_20 - .L_19)
.L_19:
        /*0068*/ 	.word	0x00000000


	//----- nvinfo : EIATTR_CBANK_PARAM_SIZE
	.align		4
.L_20:
        /*006c*/ 	.byte	0x03, 0x19
        /*006e*/ 	.short	0x0018


	//----- nvinfo : EIATTR_PARAM_CBANK
	.align		4
        /*0070*/ 	.byte	0x04, 0x0a
        /*0072*/ 	.short	(.L_22 - .L_21)
	.align		4
.L_21:
        /*0074*/ 	.word	index@(.nv.constant0._Z10convKernelPfS_ii)
        /*0078*/ 	.short	0x0380
        /*007a*/ 	.short	0x0018


	//----- nvinfo : EIATTR_SW_WAR
	.align		4
.L_22:
        /*007c*/ 	.byte	0x04, 0x36
        /*007e*/ 	.short	(.L_24 - .L_23)
.L_23:
        /*0080*/ 	.word	0x00000008
.L_24:


//--------------------- .nv.callgraph             --------------------------
	.section	.nv.callgraph,"",@"SHT_CUDA_CALLGRAPH"
	.align	4
	.sectionentsize	8
	.align		4
        /*0000*/ 	.word	0x00000000
	.align		4
        /*0004*/ 	.word	0xffffffff
	.align		4
        /*0008*/ 	.word	0x00000000
	.align		4
        /*000c*/ 	.word	0xfffffffe
	.align		4
        /*0010*/ 	.word	0x00000000
	.align		4
        /*0014*/ 	.word	0xfffffffd
	.align		4
        /*0018*/ 	.word	0x00000000
	.align		4
        /*001c*/ 	.word	0xfffffffc


//--------------------- .nv.constant3             --------------------------
	.section	.nv.constant3,"a",@progbits
	.align	4
.nv.constant3:
	.type		cuMASK,@object
	.size		cuMASK,(.L_0 - cuMASK)
cuMASK:
	.zero		444
.L_0:


//--------------------- .text._Z10convKernelPfS_ii --------------------------
	.section	.text._Z10convKernelPfS_ii,"ax",@progbits
	.align	128
        .global         _Z10convKernelPfS_ii
        .type           _Z10convKernelPfS_ii,@function
        .size           _Z10convKernelPfS_ii,(.L_x_7 - _Z10convKernelPfS_ii)
        .other          _Z10convKernelPfS_ii,@"STO_CUDA_ENTRY STV_DEFAULT"
_Z10convKernelPfS_ii:
.text._Z10convKernelPfS_ii:
[----:B------:R-:W-:Y:S01]  /*0000*/  LDC R1, c[0x0][0x37c] ;  /* 0x0000df00ff017b82 */ /* 0x000fe20000000800 */
[----:B------:R-:W0:Y:S01]  /*0010*/  S2R R2, SR_CTAID.X ;  /* 0x0000000000027919 */ /* 0x000e220000002500 */
[----:B------:R-:W0:Y:S01]  /*0020*/  LDCU UR4, c[0x0][0x360] ;  /* 0x00006c00ff0477ac */ /* 0x000e220008000800 */
[----:B------:R-:W0:Y:S01]  /*0030*/  S2R R3, SR_TID.X ;  /* 0x0000000000037919 */ /* 0x000e220000002100 */
[----:B------:R-:W1:Y:S01]  /*0040*/  LDCU UR5, c[0x0][0x390] ;  /* 0x00007200ff0577ac */ /* 0x000e620008000800 */
[----:B0-----:R-:W-:-:S05]  /*0050*/  IMAD R2, R2, UR4, R3 ;  /* 0x0000000402027c24 */ /* 0x001fca000f8e0203 */
[----:B-1----:R-:W-:-:S13]  /*0060*/  ISETP.GE.AND P0, PT, R2, UR5, PT ;  /* 0x0000000502007c0c */ /* 0x002fda000bf06270 */
[----:B------:R-:W-:Y:S05]  /*0070*/  @P0 EXIT ;  /* 0x000000000000094d */ /* 0x000fea0003800000 */
[----:B------:R-:W0:Y:S01]  /*0080*/  LDCU UR4, c[0x0][0x394] ;  /* 0x00007280ff0477ac */ /* 0x000e220008000800 */
[----:B------:R-:W-:Y:S01]  /*0090*/  HFMA2 R0, -RZ, RZ, 0, 0 ;  /* 0x00000000ff007431 */ /* 0x000fe200000001ff */
[----:B------:R-:W1:Y:S01]  /*00a0*/  LDCU.64 UR8, c[0x0][0x358] ;  /* 0x00006b00ff0877ac */ /* 0x000e620008000a00 */
[----:B0-----:R-:W-:-:S09]  /*00b0*/  UISETP.GE.AND UP0, UPT, UR4, 0x1, UPT ;  /* 0x000000010400788c */ /* 0x001fd2000bf06270 */
[----:B-1----:R-:W-:Y:S05]  /*00c0*/  BRA.U !UP0, `(.L_x_0) ;  /* 0x0000000908747547 */ /* 0x002fea000b800000 */
[----:B------:R-:W-:Y:S01]  /*00d0*/  UISETP.GE.U32.AND UP0, UPT, UR4, 0x8, UPT ;  /* 0x000000080400788c */ /* 0x000fe2000bf06070 */
[----:B------:R-:W-:Y:S01]  /*00e0*/  MOV R0, RZ ;  /* 0x000000ff00007202 */ /* 0x000fe20000000f00 */
[----:B------:R-:W-:Y:S01]  /*00f0*/  USHF.R.U32.HI UR6, URZ, 0x1, UR4 ;  /* 0x00000001ff067899 */ /* 0x000fe20008011604 */
[----:B------:R-:W-:Y:S01]  /*0100*/  IMAD.MOV.U32 R3, RZ, RZ, RZ ;  /* 0x000000ffff037224 */ /* 0x000fe200078e00ff */
[----:B------:R-:W-:-:S04]  /*0110*/  ULOP3.LUT UR7, UR4, 0x7, URZ, 0xc0, !UPT ;  /* 0x0000000704077892 */ /* 0x000fc8000f8ec0ff */
[----:B------:R-:W-:Y:S01]  /*0120*/  IADD3 R4, PT, PT, R2, -UR6, RZ ;  /* 0x8000000602047c10 */ /* 0x000fe2000fffe0ff */
[----:B------:R-:W-:Y:S01]  /*0130*/  UISETP.NE.AND UP1, UPT, UR7, URZ, UPT ;  /* 0x000000ff0700728c */ /* 0x000fe2000bf25270 */
[----:B------:R-:W-:Y:S10]  /*0140*/  BRA.U !UP0, `(.L_x_1) ;  /* 0x0000000508247547 */ /* 0x000ff4000b800000 */
[----:B------:R-:W-:Y:S01]  /*0150*/  ULOP3.LUT UR4, UR4, 0x7ffffff8, URZ, 0xc0, !UPT ;  /* 0x7ffffff804047892 */ /* 0x000fe2000f8ec0ff */
[----:B------:R-:W-:Y:S01]  /*0160*/  IMAD.MOV.U32 R0, RZ, RZ, RZ ;  /* 0x000000ffff007224 */ /* 0x000fe200078e00ff */
[----:B------:R-:W-:Y:S01]  /*0170*/  MOV R6, RZ ;  /* 0x000000ff00067202 */ /* 0x000fe20000000f00 */
[----:B------:R-:W0:Y:S03]  /*0180*/  LDCU UR5, c[0x0][0x390] ;  /* 0x00007200ff0577ac */ /* 0x000e260008000800 */
[----:B------:R-:W-:-:S07]  /*0190*/  IMAD.U32 R3, RZ, RZ, UR4 ;  /* 0x00000004ff037e24 */ /* 0x000fce000f8e00ff */
.L_x_2:
[----:B------:R-:W-:-:S04]  /*01a0*/  IADD3 R25, PT, PT, R4, R6, RZ ;  /* 0x0000000604197210 */ /* 0x000fc80007ffe0ff */
[----:B0-----:R-:W-:-:S04]  /*01b0*/  ISETP.GE.AND P6, PT, R25, UR5, PT ;  /* 0x0000000519007c0c */ /* 0x001fc8000bfc6270 */
[----:B------:R-:W-:-:S13]  /*01c0*/  ISETP.LT.OR P6, PT, R25, RZ, P6 ;  /* 0x000000ff1900720c */ /* 0x000fda00037c1670 */
[----:B------:R-:W0:Y:S02]  /*01d0*/  @!P6 LDC.64 R8, c[0x0][0x380] ;  /* 0x0000e000ff08eb82 */ /* 0x000e240000000a00 */
[----:B0-----:R-:W-:-:S05]  /*01e0*/  @!P6 IMAD.WIDE.U32 R8, R25, 0x4, R8 ;  /* 0x000000041908e825 */ /* 0x001fca00078e0008 */
[----:B------:R0:W2:Y:S01]  /*01f0*/  @!P6 LDG.E R10, desc[UR8][R8.64] ;  /* 0x00000008080ae981 */ /* 0x0000a2000c1e1900 */
[C---:B------:R-:W-:Y:S01]  /*0200*/  VIADD R15, R25.reuse, 0x1 ;  /* 0x00000001190f7836 */ /* 0x040fe20000000000 */
[----:B------:R-:W-:Y:S01]  /*0210*/  SHF.L.U32 R7, R6, 0x2, RZ ;  /* 0x0000000206077819 */ /* 0x000fe200000006ff */
[C---:B------:R-:W-:Y:S01]  /*0220*/  VIADD R29, R25.reuse, 0x2 ;  /* 0x00000002191d7836 */ /* 0x040fe20000000000 */
[C---:B------:R-:W-:Y:S01]  /*0230*/  IADD3 R27, PT, PT, R25.reuse, 0x3, RZ ;  /* 0x00000003191b7810 */ /* 0x040fe20007ffe0ff */
[----:B------:R-:W-:Y:S01]  /*0240*/  VIADD R5, R25, 0x4 ;  /* 0x0000000419057836 */ /* 0x000fe20000000000 */
[----:B------:R-:W-:Y:S01]  /*0250*/  ISETP.GE.AND P0, PT, R15, UR5, PT ;  /* 0x000000050f007c0c */ /* 0x000fe2000bf06270 */
[----:B------:R-:W2:Y:S01]  /*0260*/  @!P6 LDC R11, c[0x3][R7] ;  /* 0x00c00000070beb82 */ /* 0x000ea20000000800 */
[----:B------:R-:W-:Y:S02]  /*0270*/  ISETP.GE.AND P1, PT, R29, UR5, PT ;  /* 0x000000051d007c0c */ /* 0x000fe4000bf26270 */
[----:B------:R-:W-:Y:S01]  /*0280*/  ISETP.LT.OR P0, PT, R15, RZ, P0 ;  /* 0x000000ff0f00720c */ /* 0x000fe20000701670 */
[----:B0-----:R-:W-:Y:S01]  /*0290*/  VIADD R9, R25, 0x6 ;  /* 0x0000000619097836 */ /* 0x001fe20000000000 */
[----:B------:R-:W-:-:S02]  /*02a0*/  ISETP.GE.AND P2, PT, R27, UR5, PT ;  /* 0x000000051b007c0c */ /* 0x000fc4000bf46270 */
[----:B------:R-:W-:Y:S02]  /*02b0*/  ISETP.LT.OR P1, PT, R29, RZ, P1 ;  /* 0x000000ff1d00720c */ /* 0x000fe40000f21670 */
[----:B------:R-:W-:Y:S02]  /*02c0*/  IADD3 R8, PT, PT, R25, 0x5, RZ ;  /* 0x0000000519087810 */ /* 0x000fe40007ffe0ff */
[----:B------:R-:W-:Y:S02]  /*02d0*/  ISETP.GE.AND P3, PT, R5, UR5, PT ;  /* 0x0000000505007c0c */ /* 0x000fe4000bf66270 */
[----:B------:R-:W-:Y:S02]  /*02e0*/  ISETP.LT.OR P2, PT, R27, RZ, P2 ;  /* 0x000000ff1b00720c */ /* 0x000fe40001741670 */
[----:B------:R-:W-:Y:S01]  /*02f0*/  ISETP.GE.AND P5, PT, R8, UR5, PT ;  /* 0x0000000508007c0c */ /* 0x000fe2000bfa6270 */
[----:B------:R-:W0:Y:S01]  /*0300*/  @!P0 LDC.64 R22, c[0x0][0x380] ;  /* 0x0000e000ff168b82 */ /* 0x000e220000000a00 */
[----:B------:R-:W-:-:S02]  /*0310*/  ISETP.LT.OR P3, PT, R5, RZ, P3 ;  /* 0x000000ff0500720c */ /* 0x000fc40001f61670 */
[----:B------:R-:W-:Y:S02]  /*0320*/  IADD3 R25, PT, PT, R25, 0x7, RZ ;  /* 0x0000000719197810 */ /* 0x000fe40007ffe0ff */
[C---:B------:R-:W-:Y:S02]  /*0330*/  ISETP.GE.AND P4, PT, R9.reuse, UR5, PT ;  /* 0x0000000509007c0c */ /* 0x040fe4000bf86270 */
[----:B------:R-:W-:Y:S01]  /*0340*/  ISETP.LT.OR P5, PT, R8, RZ, P5 ;  /* 0x000000ff0800720c */ /* 0x000fe20002fa1670 */
[----:B------:R-:W1:Y:S01]  /*0350*/  @!P1 LDC.64 R20, c[0x0][0x380] ;  /* 0x0000e000ff149b82 */ /* 0x000e620000000a00 */
[----:B------:R-:W-:-:S07]  /*0360*/  ISETP.LT.OR P4, PT, R9, RZ, P4 ;  /* 0x000000ff0900720c */ /* 0x000fce0002781670 */
[----:B------:R-:W3:Y:S08]  /*0370*/  @!P2 LDC.64 R18, c[0x0][0x380] ;  /* 0x0000e000ff12ab82 */ /* 0x000ef00000000a00 */
[----:B------:R-:W4:Y:S01]  /*0380*/  @!P3 LDC.64 R12, c[0x0][0x380] ;  /* 0x0000e000ff0cbb82 */ /* 0x000f220000000a00 */
[----:B0-----:R-:W-:-:S06]  /*0390*/  @!P0 IMAD.WIDE.U32 R22, R15, 0x4, R22 ;  /* 0x000000040f168825 */ /* 0x001fcc00078e0016 */
[----:B------:R-:W5:Y:S01]  /*03a0*/  @!P0 LDG.E R23, desc[UR8][R22.64] ;  /* 0x0000000816178981 */ /* 0x000f62000c1e1900 */
[----:B------:R-:W0:Y:S08]  /*03b0*/  @!P5 LDC.64 R16, c[0x0][0x380] ;  /* 0x0000e000ff10db82 */ /* 0x000e300000000a00 */
[----:B------:R-:W0:Y:S01]  /*03c0*/  @!P4 LDC.64 R14, c[0x0][0x380] ;  /* 0x0000e000ff0ecb82 */ /* 0x000e220000000a00 */
[----:B-1----:R-:W-:-:S04]  /*03d0*/  @!P1 IMAD.WIDE.U32 R20, R29, 0x4, R20 ;  /* 0x000000041d149825 */ /* 0x002fc800078e0014 */
[----:B---3--:R-:W-:Y:S02]  /*03e0*/  @!P2 IMAD.WIDE.U32 R18, R27, 0x4, R18 ;  /* 0x000000041b12a825 */ /* 0x008fe400078e0012 */
[----:B------:R-:W3:Y:S02]  /*03f0*/  @!P1 LDG.E R21, desc[UR8][R20.64] ;  /* 0x0000000814159981 */ /* 0x000ee4000c1e1900 */
[----:B----4-:R-:W-:Y:S02]  /*0400*/  @!P3 IMAD.WIDE.U32 R12, R5, 0x4, R12 ;  /* 0x00000004050cb825 */ /* 0x010fe400078e000c */
[----:B------:R-:W4:Y:S04]  /*0410*/  @!P2 LDG.E R19, desc[UR8][R18.64] ;  /* 0x000000081213a981 */ /* 0x000f28000c1e1900 */
[----:B------:R-:W4:Y:S01]  /*0420*/  @!P3 LDG.E R13, desc[UR8][R12.64] ;  /* 0x000000080c0db981 */ /* 0x000f22000c1e1900 */
[----:B0-----:R-:W-:-:S06]  /*0430*/  @!P5 IMAD.WIDE.U32 R16, R8, 0x4, R16 ;  /* 0x000000040810d825 */ /* 0x001fcc00078e0010 */
[----:B------:R-:W4:Y:S01]  /*0440*/  @!P5 LDG.E R16, desc[UR8][R16.64] ;  /* 0x000000081010d981 */ /* 0x000f22000c1e1900 */
[----:B------:R-:W-:-:S06]  /*0450*/  @!P4 IMAD.WIDE.U32 R14, R9, 0x4, R14 ;  /* 0x00000004090ec825 */ /* 0x000fcc00078e000e */
[----:B------:R-:W4:Y:S01]  /*0460*/  @!P4 LDG.E R15, desc[UR8][R14.64] ;  /* 0x000000080e0fc981 */ /* 0x000f22000c1e1900 */
[----:B--2---:R-:W-:Y:S01]  /*0470*/  @!P6 FFMA R0, R11, R10, R0 ;  /* 0x0000000a0b00e223 */ /* 0x004fe20000000000 */
[----:B------:R-:W-:-:S04]  /*0480*/  ISETP.GE.AND P6, PT, R25, UR5, PT ;  /* 0x0000000519007c0c */ /* 0x000fc8000bfc6270 */
[----:B------:R-:W-:-:S13]  /*0490*/  ISETP.LT.OR P6, PT, R25, RZ, P6 ;  /* 0x000000ff1900720c */ /* 0x000fda00037c1670 */
[----:B------:R-:W0:Y:S02]  /*04a0*/  @!P6 LDC.64 R10, c[0x0][0x380] ;  /* 0x0000e000ff0aeb82 */ /* 0x000e240000000a00 */
[----:B0-----:R-:W-:-:S06]  /*04b0*/  @!P6 IMAD.WIDE.U32 R10, R25, 0x4, R10 ;  /* 0x00000004190ae825 */ /* 0x001fcc00078e000a */
[----:B------:R-:W2:Y:S01]  /*04c0*/  @!P6 LDG.E R10, desc[UR8][R10.64] ;  /* 0x000000080a0ae981 */ /* 0x000ea2000c1e1900 */
[----:B------:R-:W5:Y:S08]  /*04d0*/  @!P0 LDC R5, c[0x3][R7+0x4] ;  /* 0x00c0010007058b82 */ /* 0x000f700000000800 */
[----:B------:R-:W3:Y:S08]  /*04e0*/  @!P1 LDC R9, c[0x3][R7+0x8] ;  /* 0x00c0020007099b82 */ /* 0x000ef00000000800 */
[----:B------:R-:W4:Y:S08]  /*04f0*/  @!P2 LDC R25, c[0x3][R7+0xc] ;  /* 0x00c003000719ab82 */ /* 0x000f300000000800 */
[----:B------:R-:W0:Y:S01]  /*0500*/  @!P3 LDC R27, c[0x3][R7+0x10] ;  /* 0x00c00400071bbb82 */ /* 0x000e220000000800 */
[----:B-----5:R-:W-:-:S07]  /*0510*/  @!P0 FFMA R0, R5, R23, R0 ;  /* 0x0000001705008223 */ /* 0x020fce0000000000 */
[----:B------:R-:W1:Y:S08]  /*0520*/  @!P5 LDC R29, c[0x3][R7+0x14] ;  /* 0x00c00500071ddb82 */ /* 0x000e700000000800 */
[----:B------:R-:W5:Y:S01]  /*0530*/  @!P4 LDC R8, c[0x3][R7+0x18] ;  /* 0x00c006000708cb82 */ /* 0x000f620000000800 */
[----:B---3--:R-:W-:Y:S01]  /*0540*/  @!P1 FFMA R0, R9, R21, R0 ;  /* 0x0000001509009223 */ /* 0x008fe20000000000 */
[----:B------:R-:W-:-:S06]  /*0550*/  VIADD R6, R6, 0x8 ;  /* 0x0000000806067836 */ /* 0x000fcc0000000000 */
[----:B------:R-:W2:Y:S01]  /*0560*/  @!P6 LDC R5, c[0x3][R7+0x1c] ;  /* 0x00c007000705eb82 */ /* 0x000ea20000000800 */
[----:B----4-:R-:W-:Y:S01]  /*0570*/  @!P2 FFMA R0, R25, R19, R0 ;  /* 0x000000131900a223 */ /* 0x010fe20000000000 */
[----:B------:R-:W-:-:S03]  /*0580*/  ISETP.NE.AND P0, PT, R6, R3, PT ;  /* 0x000000030600720c */ /* 0x000fc60003f05270 */
[----:B0-----:R-:W-:-:S04]  /*0590*/  @!P3 FFMA R0, R27, R13, R0 ;  /* 0x0000000d1b00b223 */ /* 0x001fc80000000000 */
[----:B-1----:R-:W-:-:S04]  /*05a0*/  @!P5 FFMA R0, R29, R16, R0 ;  /* 0x000000101d00d223 */ /* 0x002fc80000000000 */
[----:B-----5:R-:W-:-:S04]  /*05b0*/  @!P4 FFMA R0, R8, R15, R0 ;  /* 0x0000000f0800c223 */ /* 0x020fc80000000000 */
[----:B--2---:R-:W-:Y:S01]  /*05c0*/  @!P6 FFMA R0, R5, R10, R0 ;  /* 0x0000000a0500e223 */ /* 0x004fe20000000000 */
[----:B------:R-:W-:Y:S06]  /*05d0*/  @P0 BRA `(.L_x_2) ;  /* 0xfffffff800f00947 */ /* 0x000fec000383ffff */
.L_x_1:
[----:B------:R-:W-:Y:S05]  /*05e0*/  BRA.U !UP1, `(.L_x_0) ;  /* 0x00000005092c7547 */ /* 0x000fea000b800000 */
[----:B------:R-:W0:Y:S01]  /*05f0*/  LDCU UR4, c[0x0][0x394] ;  /* 0x00007280ff0477ac */ /* 0x000e220008000800 */
[----:B------:R-:W-:Y:S02]  /*0600*/  UISETP.GE.U32.AND UP0, UPT, UR7, 0x4, UPT ;  /* 0x000000040700788c */ /* 0x000fe4000bf06070 */
[----:B0-----:R-:W-:-:S04]  /*0610*/  ULOP3.LUT UR6, UR4, 0x3, URZ, 0xc0, !UPT ;  /* 0x0000000304067892 */ /* 0x001fc8000f8ec0ff */
[----:B------:R-:W-:-:S03]  /*0620*/  UISETP.NE.AND UP1, UPT, UR6, URZ, UPT ;  /* 0x000000ff0600728c */ /* 0x000fc6000bf25270 */
[----:B------:R-:W-:Y:S08]  /*0630*/  BRA.U !UP0, `(.L_x_3) ;  /* 0x0000000108887547 */ /* 0x000ff0000b800000 */
[----:B------:R-:W-:-:S04]  /*0640*/  IADD3 R5, PT, PT, R4, R3, RZ ;  /* 0x0000000304057210 */ /* 0x000fc80007ffe0ff */
[C---:B------:R-:W-:Y:S01]  /*0650*/  ISETP.GE.AND P0, PT, R5.reuse, UR5, PT ;  /* 0x0000000505007c0c */ /* 0x040fe2000bf06270 */
[C---:B------:R-:W-:Y:S01]  /*0660*/  VIADD R15, R5.reuse, 0x1 ;  /* 0x00000001050f7836 */ /* 0x040fe20000000000 */
[C---:B------:R-:W-:Y:S01]  /*0670*/  IADD3 R17, PT, PT, R5.reuse, 0x2, RZ ;  /* 0x0000000205117810 */ /* 0x040fe20007ffe0ff */
[C---:B------:R-:W-:Y:S01]  /*0680*/  VIADD R19, R5.reuse, 0x3 ;  /* 0x0000000305137836 */ /* 0x040fe20000000000 */
[----:B------:R-:W-:Y:S02]  /*0690*/  ISETP.LT.OR P0, PT, R5, RZ, P0 ;  /* 0x000000ff0500720c */ /* 0x000fe40000701670 */
[----:B------:R-:W-:Y:S02]  /*06a0*/  ISETP.GE.AND P1, PT, R15, UR5, PT ;  /* 0x000000050f007c0c */ /* 0x000fe4000bf26270 */
[----:B------:R-:W-:Y:S02]  /*06b0*/  ISETP.GE.AND P2, PT, R17, UR5, PT ;  /* 0x0000000511007c0c */ /* 0x000fe4000bf46270 */
[----:B------:R-:W-:-:S02]  /*06c0*/  ISETP.LT.OR P1, PT, R15, RZ, P1 ;  /* 0x000000ff0f00720c */ /* 0x000fc40000f21670 */
[----:B------:R-:W-:Y:S02]  /*06d0*/  ISETP.GE.AND P3, PT, R19, UR5, PT ;  /* 0x0000000513007c0c */ /* 0x000fe4000bf66270 */
[----:B------:R-:W-:Y:S02]  /*06e0*/  ISETP.LT.OR P2, PT, R17, RZ, P2 ;  /* 0x000000ff1100720c */ /* 0x000fe40001741670 */
[----:B------:R-:W-:Y:S01]  /*06f0*/  ISETP.LT.OR P3, PT, R19, RZ, P3 ;  /* 0x000000ff1300720c */ /* 0x000fe20001f61670 */
[----:B------:R-:W0:Y:S08]  /*0700*/  @!P0 LDC.64 R10, c[0x0][0x380] ;  /* 0x0000e000ff0a8b82 */ /* 0x000e300000000a00 */
[----:B------:R-:W1:Y:S08]  /*0710*/  @!P1 LDC.64 R12, c[0x0][0x380] ;  /* 0x0000e000ff0c9b82 */ /* 0x000e700000000a00 */
[----:B------:R-:W2:Y:S08]  /*0720*/  @!P2 LDC.64 R8, c[0x0][0x380] ;  /* 0x0000e000ff08ab82 */ /* 0x000eb00000000a00 */
[----:B------:R-:W3:Y:S01]  /*0730*/  @!P3 LDC.64 R6, c[0x0][0x380] ;  /* 0x0000e000ff06bb82 */ /* 0x000ee20000000a00 */
[----:B0-----:R-:W-:-:S06]  /*0740*/  @!P0 IMAD.WIDE.U32 R10, R5, 0x4, R10 ;  /* 0x00000004050a8825 */ /* 0x001fcc00078e000a */
[----:B------:R-:W4:Y:S01]  /*0750*/  @!P0 LDG.E R10, desc[UR8][R10.64] ;  /* 0x000000080a0a8981 */ /* 0x000f22000c1e1900 */
[----:B-1----:R-:W-:-:S06]  /*0760*/  @!P1 IMAD.WIDE.U32 R12, R15, 0x4, R12 ;  /* 0x000000040f0c9825 */ /* 0x002fcc00078e000c */
[----:B------:R-:W5:Y:S01]  /*0770*/  @!P1 LDG.E R12, desc[UR8][R12.64] ;  /* 0x000000080c0c9981 */ /* 0x000f62000c1e1900 */
[----:B--2---:R-:W-:-:S06]  /*0780*/  @!P2 IMAD.WIDE.U32 R8, R17, 0x4, R8 ;  /* 0x000000041108a825 */ /* 0x004fcc00078e0008 */
[----:B------:R-:W2:Y:S01]  /*0790*/  @!P2 LDG.E R8, desc[UR8][R8.64] ;  /* 0x000000080808a981 */ /* 0x000ea2000c1e1900 */
[----:B---3--:R-:W-:-:S06]  /*07a0*/  @!P3 IMAD.WIDE.U32 R6, R19, 0x4, R6 ;  /* 0x000000041306b825 */ /* 0x008fcc00078e0006 */
[----:B------:R-:W3:Y:S01]  /*07b0*/  @!P3 LDG.E R6, desc[UR8][R6.64] ;  /* 0x000000080606b981 */ /* 0x000ee2000c1e1900 */
[----:B------:R-:W-:-:S04]  /*07c0*/  SHF.L.U32 R5, R3, 0x2, RZ ;  /* 0x0000000203057819 */ /* 0x000fc800000006ff */
[----:B------:R-:W4:Y:S08]  /*07d0*/  @!P0 LDC R15, c[0x3][R5] ;  /* 0x00c00000050f8b82 */ /* 0x000f300000000800 */
[----:B------:R-:W5:Y:S08]  /*07e0*/  @!P1 LDC R17, c[0x3][R5+0x4] ;  /* 0x00c0010005119b82 */ /* 0x000f700000000800 */
[----:B------:R-:W2:Y:S08]  /*07f0*/  @!P2 LDC R19, c[0x3][R5+0x8] ;  /* 0x00c002000513ab82 */ /* 0x000eb00000000800 */
[----:B------:R-:W3:Y:S01]  /*0800*/  @!P3 LDC R21, c[0x3][R5+0xc] ;  /* 0x00c003000515bb82 */ /* 0x000ee20000000800 */
[----:B------:R-:W-:-:S02]  /*0810*/  VIADD R3, R3, 0x4 ;  /* 0x0000000403037836 */ /* 0x000fc40000000000 */
[----:B----4-:R-:W-:-:S04]  /*0820*/  @!P0 FFMA R0, R15, R10, R0 ;  /* 0x0000000a0f008223 */ /* 0x010fc80000000000 */
[----:B-----5:R-:W-:-:S04]  /*0830*/  @!P1 FFMA R0, R17, R12, R0 ;  /* 0x0000000c11009223 */ /* 0x020fc80000000000 */
[----:B--2---:R-:W-:-:S04]  /*0840*/  @!P2 FFMA R0, R19, R8, R0 ;  /* 0x000000081300a223 */ /* 0x004fc80000000000 */
[----:B---3--:R-:W-:-:S07]  /*0850*/  @!P3 FFMA R0, R21, R6, R0 ;  /* 0x000000061500b223 */ /* 0x008fce0000000000 */
.L_x_3:
[----:B------:R-:W-:Y:S05]  /*0860*/  BRA.U !UP1, `(.L_x_0) ;  /* 0x00000001098c7547 */ /* 0x000fea000b800000 */
[----:B------:R-:W-:Y:S02]  /*0870*/  UISETP.NE.AND UP0, UPT, UR6, 0x1, UPT ;  /* 0x000000010600788c */ /* 0x000fe4000bf05270 */
[----:B------:R-:W-:-:S04]  /*0880*/  ULOP3.LUT UR4, UR4, 0x1, URZ, 0xc0, !UPT ;  /* 0x0000000104047892 */ /* 0x000fc8000f8ec0ff */
[----:B------:R-:W-:-:S03]  /*0890*/  UISETP.NE.U32.AND UP1, UPT, UR4, 0x1, UPT ;  /* 0x000000010400788c */ /* 0x000fc6000bf25070 */
[----:B------:R-:W-:Y:S08]  /*08a0*/  BRA.U !UP0, `(.L_x_4) ;  /* 0x0000000108487547 */ /* 0x000ff0000b800000 */
[----:B------:R-:W-:-:S04]  /*08b0*/  IADD3 R11, PT, PT, R4, R3, RZ ;  /* 0x00000003040b7210 */ /* 0x000fc80007ffe0ff */
[C---:B------:R-:W-:Y:S01]  /*08c0*/  ISETP.GE.AND P0, PT, R11.reuse, UR5, PT ;  /* 0x000000050b007c0c */ /* 0x040fe2000bf06270 */
[----:B------:R-:W-:-:S03]  /*08d0*/  VIADD R5, R11, 0x1 ;  /* 0x000000010b057836 */ /* 0x000fc60000000000 */
[----:B------:R-:W-:Y:S02]  /*08e0*/  ISETP.LT.OR P0, PT, R11, RZ, P0 ;  /* 0x000000ff0b00720c */ /* 0x000fe40000701670 */
[----:B------:R-:W-:-:S04]  /*08f0*/  ISETP.GE.AND P1, PT, R5, UR5, PT ;  /* 0x0000000505007c0c */ /* 0x000fc8000bf26270 */
[----:B------:R-:W-:-:S07]  /*0900*/  ISETP.LT.OR P1, PT, R5, RZ, P1 ;  /* 0x000000ff0500720c */ /* 0x000fce0000f21670 */
[----:B------:R-:W0:Y:S08]  /*0910*/  @!P0 LDC.64 R6, c[0x0][0x380] ;  /* 0x0000e000ff068b82 */ /* 0x000e300000000a00 */
[----:B------:R-:W1:Y:S01]  /*0920*/  @!P1 LDC.64 R8, c[0x0][0x380] ;  /* 0x0000e000ff089b82 */ /* 0x000e620000000a00 */
[----:B0-----:R-:W-:-:S06]  /*0930*/  @!P0 IMAD.WIDE.U32 R6, R11, 0x4, R6 ;  /* 0x000000040b068825 */ /* 0x001fcc00078e0006 */
[----:B------:R-:W2:Y:S01]  /*0940*/  @!P0 LDG.E R6, desc[UR8][R6.64] ;  /* 0x0000000806068981 */ /* 0x000ea2000c1e1900 */
[----:B-1----:R-:W-:-:S06]  /*0950*/  @!P1 IMAD.WIDE.U32 R8, R5, 0x4, R8 ;  /* 0x0000000405089825 */ /* 0x002fcc00078e0008 */
[----:B------:R-:W3:Y:S01]  /*0960*/  @!P1 LDG.E R8, desc[UR8][R8.64] ;  /* 0x0000000808089981 */ /* 0x000ee2000c1e1900 */
[----:B------:R-:W-:-:S04]  /*0970*/  SHF.L.U32 R10, R3, 0x2, RZ ;  /* 0x00000002030a7819 */ /* 0x000fc800000006ff */
[----:B------:R-:W2:Y:S08]  /*0980*/  @!P0 LDC R5, c[0x3][R10] ;  /* 0x00c000000a058b82 */ /* 0x000eb00000000800 */
[----:B------:R-:W3:Y:S01]  /*0990*/  @!P1 LDC R11, c[0x3][R10+0x4] ;  /* 0x00c001000a0b9b82 */ /* 0x000ee20000000800 */
[----:B------:R-:W-:Y:S02]  /*09a0*/  VIADD R3, R3, 0x2 ;  /* 0x0000000203037836 */ /* 0x000fe40000000000 */
[----:B--2---:R-:W-:-:S04]  /*09b0*/  @!P0 FFMA R0, R5, R6, R0 ;  /* 0x0000000605008223 */ /* 0x004fc80000000000 */
[----:B---3--:R-:W-:-:S07]  /*09c0*/  @!P1 FFMA R0, R11, R8, R0 ;  /* 0x000000080b009223 */ /* 0x008fce0000000000 */
.L_x_4:
[----:B------:R-:W-:Y:S05]  /*09d0*/  BRA.U UP1, `(.L_x_0) ;  /* 0x0000000101307547 */ /* 0x000fea000b800000 */
[----:B------:R-:W-:Y:S01]  /*09e0*/  IADD3 R7, PT, PT, R4, R3, RZ ;  /* 0x0000000304077210 */ /* 0x000fe20007ffe0ff */
[----:B------:R-:W-:Y:S03]  /*09f0*/  BSSY.RECONVERGENT B0, `(.L_x_0) ;  /* 0x000000a000007945 */ /* 0x000fe60003800200 */
[----:B------:R-:W-:-:S04]  /*0a00*/  ISETP.GE.AND P0, PT, R7, UR5, PT ;  /* 0x0000000507007c0c */ /* 0x000fc8000bf06270 */
[----:B------:R-:W-:-:S13]  /*0a10*/  ISETP.LT.OR P0, PT, R7, RZ, P0 ;  /* 0x000000ff0700720c */ /* 0x000fda0000701670 */
[----:B------:R-:W-:Y:S05]  /*0a20*/  @P0 BRA `(.L_x_5) ;  /* 0x0000000000180947 */ /* 0x000fea0003800000 */
[----:B------:R-:W0:Y:S02]  /*0a30*/  LDC.64 R4, c[0x0][0x380] ;  /* 0x0000e000ff047b82 */ /* 0x000e240000000a00 */
[----:B0-----:R-:W-:-:S06]  /*0a40*/  IMAD.WIDE.U32 R4, R7, 0x4, R4 ;  /* 0x0000000407047825 */ /* 0x001fcc00078e0004 */
[----:B------:R-:W2:Y:S01]  /*0a50*/  LDG.E R4, desc[UR8][R4.64] ;  /* 0x0000000804047981 */ /* 0x000ea2000c1e1900 */
[----:B------:R-:W-:-:S06]  /*0a60*/  IMAD.SHL.U32 R3, R3, 0x4, RZ ;  /* 0x0000000403037824 */ /* 0x000fcc00078e00ff */
[----:B------:R-:W2:Y:S02]  /*0a70*/  LDC R3, c[0x3][R3] ;  /* 0x00c0000003037b82 */ /* 0x000ea40000000800 */
[----:B--2---:R-:W-:-:S07]  /*0a80*/  FFMA R0, R3, R4, R0 ;  /* 0x0000000403007223 */ /* 0x004fce0000000000 */
.L_x_5:
[----:B------:R-:W-:Y:S05]  /*0a90*/  BSYNC.RECONVERGENT B0 ;  /* 0x0000000000007941 */ /* 0x000fea0003800200 */
.L_x_0:
[----:B------:R-:W0:Y:S02]  /*0aa0*/  LDC.64 R4, c[0x0][0x388] ;  /* 0x0000e200ff047b82 */ /* 0x000e240000000a00 */
[----:B0-----:R-:W-:-:S05]  /*0ab0*/  IMAD.WIDE R2, R2, 0x4, R4 ;  /* 0x0000000402027825 */ /* 0x001fca00078e0204 */
[----:B------:R-:W-:Y:S01]  /*0ac0*/  STG.E desc[UR8][R2.64], R0 ;  /* 0x0000000002007986 */ /* 0x000fe2000c101908 */
[----:B------:R-:W-:Y:S05]  /*0ad0*/  EXIT ;  /* 0x000000000000794d */ /* 0x000fea0003800000 */
.L_x_6:
[----:B------:R-:W-:-:S00]  /*0ae0*/  BRA `(.L_x_6) ;  /* 0xfffffffc00fc7947 */ /* 0x000fc0000383ffff */
[----:B------:R-:W-:-:S00]  /*0af0*/  NOP ;  /* 0x0000000000007918 */ /* 0x000fc00000000000 */
        /* <DEDUP_REMOVED lines=8> */
.L_x_7:


//--------------------- .nv.shared.reserved.0     --------------------------
	.section	.nv.shared.reserved.0,"aw",@nobits
	.weak		__nv_reservedSMEM_offset_0_alias
	.size		__nv_reservedSMEM_offset_0_alias, 0, 64
	.other		__nv_reservedSMEM_offset_0_alias,@"STO_CUDA_RESERVED_SHARED STV_DEFAULT"
__nv_reservedSMEM_offset_0_alias:
	.zero		0
	.zero		64


//--------------------- .nv.constant0._Z10convKernelPfS_ii --------------------------
	.section	.nv.constant0._Z10convKernelPfS_ii,"a",@progbits
	.sectionflags	@""
	.align	4
.nv.constant0._Z10convKernelPfS_ii:
	.zero		920


//--------------------- SYMBOLS --------------------------

	.type		.nv.reservedSmem.offset0,@object
	.size		.nv.reservedSmem.offset0,0x4
